//
// Generated by NVIDIA NVVM Compiler
//
// Compiler Build ID: CL-36424714
// Cuda compilation tools, release 13.0, V13.0.88
// Based on NVVM 20.0.0
//

.version 9.0
.target sm_100
.address_size 64

	// .globl	_Z17verschluessselungPiS_

.visible .entry _Z17verschluessselungPiS_(
	.param .u64 .ptr .align 1 _Z17verschluessselungPiS__param_0,
	.param .u64 .ptr .align 1 _Z17verschluessselungPiS__param_1
)
{
	.reg .b32 	%r<107>;
	.reg .b64 	%rd<20>;

	ld.param.u64 	%rd1, [_Z17verschluessselungPiS__param_0];
	ld.param.u64 	%rd2, [_Z17verschluessselungPiS__param_1];
	cvta.to.global.u64 	%rd3, %rd2;
	cvta.to.global.u64 	%rd4, %rd1;
	mov.u32 	%r1, %ctaid.x;
	mul.lo.s32 	%r2, %r1, 10;
	mul.wide.u32 	%rd5, %r2, 4;
	add.s64 	%rd6, %rd4, %rd5;
	ld.global.u32 	%r3, [%rd6];
	mul.lo.s32 	%r4, %r3, %r3;
	mul.lo.s32 	%r5, %r4, %r3;
	mul.hi.s32 	%r6, %r5, -2004318071;
	add.s32 	%r7, %r6, %r5;
	shr.u32 	%r8, %r7, 31;
	shr.s32 	%r9, %r7, 3;
	add.s32 	%r10, %r9, %r8;
	mul.lo.s32 	%r11, %r10, 15;
	sub.s32 	%r12, %r5, %r11;
	add.s64 	%rd7, %rd3, %rd5;
	st.global.u32 	[%rd7], %r12;
	ld.global.u32 	%r13, [%rd6+4];
	mul.lo.s32 	%r14, %r13, %r13;
	mul.lo.s32 	%r15, %r14, %r13;
	mul.hi.s32 	%r16, %r15, -2004318071;
	add.s32 	%r17, %r16, %r15;
	shr.u32 	%r18, %r17, 31;
	shr.s32 	%r19, %r17, 3;
	add.s32 	%r20, %r19, %r18;
	mul.lo.s32 	%r21, %r20, 15;
	sub.s32 	%r22, %r15, %r21;
	st.global.u32 	[%rd7+4], %r22;
	add.s32 	%r23, %r2, 2;
	mul.wide.u32 	%rd8, %r23, 4;
	add.s64 	%rd9, %rd4, %rd8;
	ld.global.u32 	%r24, [%rd9];
	mul.lo.s32 	%r25, %r24, %r24;
	mul.lo.s32 	%r26, %r25, %r24;
	mul.hi.s32 	%r27, %r26, -2004318071;
	add.s32 	%r28, %r27, %r26;
	shr.u32 	%r29, %r28, 31;
	shr.s32 	%r30, %r28, 3;
	add.s32 	%r31, %r30, %r29;
	mul.lo.s32 	%r32, %r31, 15;
	sub.s32 	%r33, %r26, %r32;
	add.s64 	%rd10, %rd3, %rd8;
	st.global.u32 	[%rd10], %r33;
	ld.global.u32 	%r34, [%rd9+4];
	mul.lo.s32 	%r35, %r34, %r34;
	mul.lo.s32 	%r36, %r35, %r34;
	mul.hi.s32 	%r37, %r36, -2004318071;
	add.s32 	%r38, %r37, %r36;
	shr.u32 	%r39, %r38, 31;
	shr.s32 	%r40, %r38, 3;
	add.s32 	%r41, %r40, %r39;
	mul.lo.s32 	%r42, %r41, 15;
	sub.s32 	%r43, %r36, %r42;
	st.global.u32 	[%rd10+4], %r43;
	add.s32 	%r44, %r2, 4;
	mul.wide.u32 	%rd11, %r44, 4;
	add.s64 	%rd12, %rd4, %rd11;
	ld.global.u32 	%r45, [%rd12];
	mul.lo.s32 	%r46, %r45, %r45;
	mul.lo.s32 	%r47, %r46, %r45;
	mul.hi.s32 	%r48, %r47, -2004318071;
	add.s32 	%r49, %r48, %r47;
	shr.u32 	%r50, %r49, 31;
	shr.s32 	%r51, %r49, 3;
	add.s32 	%r52, %r51, %r50;
	mul.lo.s32 	%r53, %r52, 15;
	sub.s32 	%r54, %r47, %r53;
	add.s64 	%rd13, %rd3, %rd11;
	st.global.u32 	[%rd13], %r54;
	ld.global.u32 	%r55, [%rd12+4];
	mul.lo.s32 	%r56, %r55, %r55;
	mul.lo.s32 	%r57, %r56, %r55;
	mul.hi.s32 	%r58, %r57, -2004318071;
	add.s32 	%r59, %r58, %r57;
	shr.u32 	%r60, %r59, 31;
	shr.s32 	%r61, %r59, 3;
	add.s32 	%r62, %r61, %r60;
	mul.lo.s32 	%r63, %r62, 15;
	sub.s32 	%r64, %r57, %r63;
	st.global.u32 	[%rd13+4], %r64;
	add.s32 	%r65, %r2, 6;
	mul.wide.u32 	%rd14, %r65, 4;
	add.s64 	%rd15, %rd4, %rd14;
	ld.global.u32 	%r66, [%rd15];
	mul.lo.s32 	%r67, %r66, %r66;
	mul.lo.s32 	%r68, %r67, %r66;
	mul.hi.s32 	%r69, %r68, -2004318071;
	add.s32 	%r70, %r69, %r68;
	shr.u32 	%r71, %r70, 31;
	shr.s32 	%r72, %r70, 3;
	add.s32 	%r73, %r72, %r71;
	mul.lo.s32 	%r74, %r73, 15;
	sub.s32 	%r75, %r68, %r74;
	add.s64 	%rd16, %rd3, %rd14;
	st.global.u32 	[%rd16], %r75;
	ld.global.u32 	%r76, [%rd15+4];
	mul.lo.s32 	%r77, %r76, %r76;
	mul.lo.s32 	%r78, %r77, %r76;
	mul.hi.s32 	%r79, %r78, -2004318071;
	add.s32 	%r80, %r79, %r78;
	shr.u32 	%r81, %r80, 31;
	shr.s32 	%r82, %r80, 3;
	add.s32 	%r83, %r82, %r81;
	mul.lo.s32 	%r84, %r83, 15;
	sub.s32 	%r85, %r78, %r84;
	st.global.u32 	[%rd16+4], %r85;
	add.s32 	%r86, %r2, 8;
	mul.wide.u32 	%rd17, %r86, 4;
	add.s64 	%rd18, %rd4, %rd17;
	ld.global.u32 	%r87, [%rd18];
	mul.lo.s32 	%r88, %r87, %r87;
	mul.lo.s32 	%r89, %r88, %r87;
	mul.hi.s32 	%r90, %r89, -2004318071;
	add.s32 	%r91, %r90, %r89;
	shr.u32 	%r92, %r91, 31;
	shr.s32 	%r93, %r91, 3;
	add.s32 	%r94, %r93, %r92;
	mul.lo.s32 	%r95, %r94, 15;
	sub.s32 	%r96, %r89, %r95;
	add.s64 	%rd19, %rd3, %rd17;
	st.global.u32 	[%rd19], %r96;
	ld.global.u32 	%r97, [%rd18+4];
	mul.lo.s32 	%r98, %r97, %r97;
	mul.lo.s32 	%r99, %r98, %r97;
	mul.hi.s32 	%r100, %r99, -2004318071;
	add.s32 	%r101, %r100, %r99;
	shr.u32 	%r102, %r101, 31;
	shr.s32 	%r103, %r101, 3;
	add.s32 	%r104, %r103, %r102;
	mul.lo.s32 	%r105, %r104, 15;
	sub.s32 	%r106, %r99, %r105;
	st.global.u32 	[%rd19+4], %r106;
	ret;

}
	// .globl	_Z17entschluessselungPiS_
.visible .entry _Z17entschluessselungPiS_(
	.param .u64 .ptr .align 1 _Z17entschluessselungPiS__param_0,
	.param .u64 .ptr .align 1 _Z17entschluessselungPiS__param_1
)
{
	.reg .b32 	%r<107>;
	.reg .b64 	%rd<20>;

	ld.param.u64 	%rd1, [_Z17entschluessselungPiS__param_0];
	ld.param.u64 	%rd2, [_Z17entschluessselungPiS__param_1];
	cvta.to.global.u64 	%rd3, %rd2;
	cvta.to.global.u64 	%rd4, %rd1;
	mov.u32 	%r1, %ctaid.x;
	mul.lo.s32 	%r2, %r1, 10;
	mul.wide.u32 	%rd5, %r2, 4;
	add.s64 	%rd6, %rd4, %rd5;
	ld.global.u32 	%r3, [%rd6];
	mul.lo.s32 	%r4, %r3, %r3;
	mul.lo.s32 	%r5, %r4, %r3;
	mul.hi.s32 	%r6, %r5, -2004318071;
	add.s32 	%r7, %r6, %r5;
	shr.u32 	%r8, %r7, 31;
	shr.s32 	%r9, %r7, 3;
	add.s32 	%r10, %r9, %r8;
	mul.lo.s32 	%r11, %r10, 15;
	sub.s32 	%r12, %r5, %r11;
	add.s64 	%rd7, %rd3, %rd5;
	st.global.u32 	[%rd7], %r12;
	ld.global.u32 	%r13, [%rd6+4];
	mul.lo.s32 	%r14, %r13, %r13;
	mul.lo.s32 	%r15, %r14, %r13;
	mul.hi.s32 	%r16, %r15, -2004318071;
	add.s32 	%r17, %r16, %r15;
	shr.u32 	%r18, %r17, 31;
	shr.s32 	%r19, %r17, 3;
	add.s32 	%r20, %r19, %r18;
	mul.lo.s32 	%r21, %r20, 15;
	sub.s32 	%r22, %r15, %r21;
	st.global.u32 	[%rd7+4], %r22;
	add.s32 	%r23, %r2, 2;
	mul.wide.u32 	%rd8, %r23, 4;
	add.s64 	%rd9, %rd4, %rd8;
	ld.global.u32 	%r24, [%rd9];
	mul.lo.s32 	%r25, %r24, %r24;
	mul.lo.s32 	%r26, %r25, %r24;
	mul.hi.s32 	%r27, %r26, -2004318071;
	add.s32 	%r28, %r27, %r26;
	shr.u32 	%r29, %r28, 31;
	shr.s32 	%r30, %r28, 3;
	add.s32 	%r31, %r30, %r29;
	mul.lo.s32 	%r32, %r31, 15;
	sub.s32 	%r33, %r26, %r32;
	add.s64 	%rd10, %rd3, %rd8;
	st.global.u32 	[%rd10], %r33;
	ld.global.u32 	%r34, [%rd9+4];
	mul.lo.s32 	%r35, %r34, %r34;
	mul.lo.s32 	%r36, %r35, %r34;
	mul.hi.s32 	%r37, %r36, -2004318071;
	add.s32 	%r38, %r37, %r36;
	shr.u32 	%r39, %r38, 31;
	shr.s32 	%r40, %r38, 3;
	add.s32 	%r41, %r40, %r39;
	mul.lo.s32 	%r42, %r41, 15;
	sub.s32 	%r43, %r36, %r42;
	st.global.u32 	[%rd10+4], %r43;
	add.s32 	%r44, %r2, 4;
	mul.wide.u32 	%rd11, %r44, 4;
	add.s64 	%rd12, %rd4, %rd11;
	ld.global.u32 	%r45, [%rd12];
	mul.lo.s32 	%r46, %r45, %r45;
	mul.lo.s32 	%r47, %r46, %r45;
	mul.hi.s32 	%r48, %r47, -2004318071;
	add.s32 	%r49, %r48, %r47;
	shr.u32 	%r50, %r49, 31;
	shr.s32 	%r51, %r49, 3;
	add.s32 	%r52, %r51, %r50;
	mul.lo.s32 	%r53, %r52, 15;
	sub.s32 	%r54, %r47, %r53;
	add.s64 	%rd13, %rd3, %rd11;
	st.global.u32 	[%rd13], %r54;
	ld.global.u32 	%r55, [%rd12+4];
	mul.lo.s32 	%r56, %r55, %r55;
	mul.lo.s32 	%r57, %r56, %r55;
	mul.hi.s32 	%r58, %r57, -2004318071;
	add.s32 	%r59, %r58, %r57;
	shr.u32 	%r60, %r59, 31;
	shr.s32 	%r61, %r59, 3;
	add.s32 	%r62, %r61, %r60;
	mul.lo.s32 	%r63, %r62, 15;
	sub.s32 	%r64, %r57, %r63;
	st.global.u32 	[%rd13+4], %r64;
	add.s32 	%r65, %r2, 6;
	mul.wide.u32 	%rd14, %r65, 4;
	add.s64 	%rd15, %rd4, %rd14;
	ld.global.u32 	%r66, [%rd15];
	mul.lo.s32 	%r67, %r66, %r66;
	mul.lo.s32 	%r68, %r67, %r66;
	mul.hi.s32 	%r69, %r68, -2004318071;
	add.s32 	%r70, %r69, %r68;
	shr.u32 	%r71, %r70, 31;
	shr.s32 	%r72, %r70, 3;
	add.s32 	%r73, %r72, %r71;
	mul.lo.s32 	%r74, %r73, 15;
	sub.s32 	%r75, %r68, %r74;
	add.s64 	%rd16, %rd3, %rd14;
	st.global.u32 	[%rd16], %r75;
	ld.global.u32 	%r76, [%rd15+4];
	mul.lo.s32 	%r77, %r76, %r76;
	mul.lo.s32 	%r78, %r77, %r76;
	mul.hi.s32 	%r79, %r78, -2004318071;
	add.s32 	%r80, %r79, %r78;
	shr.u32 	%r81, %r80, 31;
	shr.s32 	%r82, %r80, 3;
	add.s32 	%r83, %r82, %r81;
	mul.lo.s32 	%r84, %r83, 15;
	sub.s32 	%r85, %r78, %r84;
	st.global.u32 	[%rd16+4], %r85;
	add.s32 	%r86, %r2, 8;
	mul.wide.u32 	%rd17, %r86, 4;
	add.s64 	%rd18, %rd4, %rd17;
	ld.global.u32 	%r87, [%rd18];
	mul.lo.s32 	%r88, %r87, %r87;
	mul.lo.s32 	%r89, %r88, %r87;
	mul.hi.s32 	%r90, %r89, -2004318071;
	add.s32 	%r91, %r90, %r89;
	shr.u32 	%r92, %r91, 31;
	shr.s32 	%r93, %r91, 3;
	add.s32 	%r94, %r93, %r92;
	mul.lo.s32 	%r95, %r94, 15;
	sub.s32 	%r96, %r89, %r95;
	add.s64 	%rd19, %rd3, %rd17;
	st.global.u32 	[%rd19], %r96;
	ld.global.u32 	%r97, [%rd18+4];
	mul.lo.s32 	%r98, %r97, %r97;
	mul.lo.s32 	%r99, %r98, %r97;
	mul.hi.s32 	%r100, %r99, -2004318071;
	add.s32 	%r101, %r100, %r99;
	shr.u32 	%r102, %r101, 31;
	shr.s32 	%r103, %r101, 3;
	add.s32 	%r104, %r103, %r102;
	mul.lo.s32 	%r105, %r104, 15;
	sub.s32 	%r106, %r99, %r105;
	st.global.u32 	[%rd19+4], %r106;
	ret;

}


// ===== COMPILED SASS (sm_100) =====

	.target	sm_100

	.elftype	@"ET_EXEC"


//--------------------- .note.nv.tkinfo           --------------------------
	.section	.note.nv.tkinfo,"",@"SHT_NOTE"
	.sectionflags	@"SHF_NOTE_NV_TKINFO"
	.tkinfo
        /*0018*/ 	.word	0x00000002
        /*0030*/ 	.string	""
        /*0030*/ 	.string	"ptxas"
        /*0030*/ 	.string	"Cuda compilation tools, release 13.0, V13.0.88"
        /*0030*/ 	.string	"Build cuda_13.0.r13.0/compiler.36424714_0"
        /*0030*/ 	.string	"-arch sm_100 -m 64 "



//--------------------- .note.nv.cuinfo           --------------------------
	.section	.note.nv.cuinfo,"",@"SHT_NOTE"
	.sectionflags	@"SHF_NOTE_NV_CUINFO"
        /*0018*/ 	.short	0x0002
        /*001a*/ 	.short	0x0064
        /*001c*/ 	.short	0x0082
	.zero		2


//--------------------- .nv.info                  --------------------------
	.section	.nv.info,"",@"SHT_CUDA_INFO"
	.align	4


	//----- nvinfo : EIATTR_REGCOUNT
	.align		4
        /*0000*/ 	.byte	0x04, 0x2f
        /*0002*/ 	.short	(.L_1 - .L_0)
	.align		4
.L_0:
        /*0004*/ 	.word	index@(_Z17verschluessselungPiS_)
        /*0008*/ 	.word	0x00000016


	//----- nvinfo : EIATTR_FRAME_SIZE
	.align		4
.L_1:
        /*000c*/ 	.byte	0x04, 0x11
        /*000e*/ 	.short	(.L_3 - .L_2)
	.align		4
.L_2:
        /*0010*/ 	.word	index@(_Z17verschluessselungPiS_)
        /*0014*/ 	.word	0x00000000


	//----- nvinfo : EIATTR_REGCOUNT
	.align		4
.L_3:
        /*0018*/ 	.byte	0x04, 0x2f
        /*001a*/ 	.short	(.L_5 - .L_4)
	.align		4
.L_4:
        /*001c*/ 	.word	index@(_Z17entschluessselungPiS_)
        /*0020*/ 	.word	0x00000016


	//----- nvinfo : EIATTR_FRAME_SIZE
	.align		4
.L_5:
        /*0024*/ 	.byte	0x04, 0x11
        /*0026*/ 	.short	(.L_7 - .L_6)
	.align		4
.L_6:
        /*0028*/ 	.word	index@(_Z17entschluessselungPiS_)
        /*002c*/ 	.word	0x00000000


	//----- nvinfo : EIATTR_MIN_STACK_SIZE
	.align		4
.L_7:
        /*0030*/ 	.byte	0x04, 0x12
        /*0032*/ 	.short	(.L_9 - .L_8)
	.align		4
.L_8:
        /*0034*/ 	.word	index@(_Z17entschluessselungPiS_)
        /*0038*/ 	.word	0x00000000


	//----- nvinfo : EIATTR_MIN_STACK_SIZE
	.align		4
.L_9:
        /*003c*/ 	.byte	0x04, 0x12
        /*003e*/ 	.short	(.L_11 - .L_10)
	.align		4
.L_10:
        /*0040*/ 	.word	index@(_Z17verschluessselungPiS_)
        /*0044*/ 	.word	0x00000000
.L_11:


//--------------------- .nv.compat                --------------------------
	.section	.nv.compat,"",@"SHT_CUDA_COMPAT_INFO"
	.align	4
        /*0000*/ 	.byte	0x02, 0x09, 0x00, 0x00, 0x02, 0x02, 0x01, 0x00, 0x02, 0x05, 0x05, 0x00, 0x03, 0x07, 0x01, 0x01
        /*0010*/ 	.byte	0x02, 0x03, 0x00, 0x00, 0x02, 0x06, 0x01, 0x00, 0x04, 0x0b, 0x08, 0x00, 0x09, 0x00, 0x00, 0x00
        /*0020*/ 	.byte	0x00, 0x00, 0x00, 0x00


//--------------------- .nv.info._Z17entschluessselungPiS_ --------------------------
	.section	.nv.info._Z17entschluessselungPiS_,"",@"SHT_CUDA_INFO"
	.sectionflags	@""
	.align	4


	//----- nvinfo : EIATTR_CUDA_API_VERSION
	.align		4
        /*0000*/ 	.byte	0x04, 0x37
        /*0002*/ 	.short	(.L_13 - .L_12)
.L_12:
        /*0004*/ 	.word	0x00000082


	//----- nvinfo : EIATTR_KPARAM_INFO
	.align		4
.L_13:
        /*0008*/ 	.byte	0x04, 0x17
        /*000a*/ 	.short	(.L_15 - .L_14)
.L_14:
        /*000c*/ 	.word	0x00000000
        /*0010*/ 	.short	0x0001
        /*0012*/ 	.short	0x0008
        /*0014*/ 	.byte	0x00, 0xf5, 0x21, 0x00


	//----- nvinfo : EIATTR_KPARAM_INFO
	.align		4
.L_15:
        /*0018*/ 	.byte	0x04, 0x17
        /*001a*/ 	.short	(.L_17 - .L_16)
.L_16:
        /*001c*/ 	.word	0x00000000
        /*0020*/ 	.short	0x0000
        /*0022*/ 	.short	0x0000
        /*0024*/ 	.byte	0x00, 0xf5, 0x21, 0x00


	//----- nvinfo : EIATTR_SPARSE_MMA_MASK
	.align		4
.L_17:
        /*0028*/ 	.byte	0x03, 0x50
        /*002a*/ 	.short	0x0000


	//----- nvinfo : EIATTR_MAXREG_COUNT
	.align		4
        /*002c*/ 	.byte	0x03, 0x1b
        /*002e*/ 	.short	0x00ff


	//----- nvinfo : EIATTR_MERCURY_ISA_VERSION
	.align		4
        /*0030*/ 	.byte	0x03, 0x5f
        /*0032*/ 	.short	0x0101


	//----- nvinfo : EIATTR_VRC_CTA_INIT_COUNT
	.align		4
        /*0034*/ 	.byte	0x02, 0x4a
	.zero		1
	.zero		1


	//----- nvinfo : EIATTR_EXIT_INSTR_OFFSETS
	.align		4
        /*0038*/ 	.byte	0x04, 0x1c
        /*003a*/ 	.short	(.L_19 - .L_18)


	//   ....[0]....
.L_18:
        /*003c*/ 	.word	0x000006e0


	//----- nvinfo : EIATTR_CBANK_PARAM_SIZE
	.align		4
.L_19:
        /*0040*/ 	.byte	0x03, 0x19
        /*0042*/ 	.short	0x0010


	//----- nvinfo : EIATTR_PARAM_CBANK
	.align		4
        /*0044*/ 	.byte	0x04, 0x0a
        /*0046*/ 	.short	(.L_21 - .L_20)
	.align		4
.L_20:
        /*0048*/ 	.word	index@(.nv.constant0._Z17entschluessselungPiS_)
        /*004c*/ 	.short	0x0380
        /*004e*/ 	.short	0x0010


	//----- nvinfo : EIATTR_SW_WAR
	.align		4
.L_21:
        /*0050*/ 	.byte	0x04, 0x36
        /*0052*/ 	.short	(.L_23 - .L_22)
.L_22:
        /*0054*/ 	.word	0x00000008
.L_23:


//--------------------- .nv.info._Z17verschluessselungPiS_ --------------------------
	.section	.nv.info._Z17verschluessselungPiS_,"",@"SHT_CUDA_INFO"
	.sectionflags	@""
	.align	4


	//----- nvinfo : EIATTR_CUDA_API_VERSION
	.align		4
        /*0000*/ 	.byte	0x04, 0x37
        /*0002*/ 	.short	(.L_25 - .L_24)
.L_24:
        /*0004*/ 	.word	0x00000082


	//----- nvinfo : EIATTR_KPARAM_INFO
	.align		4
.L_25:
        /*0008*/ 	.byte	0x04, 0x17
        /*000a*/ 	.short	(.L_27 - .L_26)
.L_26:
        /*000c*/ 	.word	0x00000000
        /*0010*/ 	.short	0x0001
        /*0012*/ 	.short	0x0008
        /*0014*/ 	.byte	0x00, 0xf5, 0x21, 0x00


	//----- nvinfo : EIATTR_KPARAM_INFO
	.align		4
.L_27:
        /*0018*/ 	.byte	0x04, 0x17
        /*001a*/ 	.short	(.L_29 - .L_28)
.L_28:
        /*001c*/ 	.word	0x00000000
        /*0020*/ 	.short	0x0000
        /*0022*/ 	.short	0x0000
        /*0024*/ 	.byte	0x00, 0xf5, 0x21, 0x00


	//----- nvinfo : EIATTR_SPARSE_MMA_MASK
	.align		4
.L_29:
        /*0028*/ 	.byte	0x03, 0x50
        /*002a*/ 	.short	0x0000


	//----- nvinfo : EIATTR_MAXREG_COUNT
	.align		4
        /*002c*/ 	.byte	0x03, 0x1b
        /*002e*/ 	.short	0x00ff


	//----- nvinfo : EIATTR_MERCURY_ISA_VERSION
	.align		4
        /*0030*/ 	.byte	0x03, 0x5f
        /*0032*/ 	.short	0x0101


	//----- nvinfo : EIATTR_VRC_CTA_INIT_COUNT
	.align		4
        /*0034*/ 	.byte	0x02, 0x4a
	.zero		1
	.zero		1


	//----- nvinfo : EIATTR_EXIT_INSTR_OFFSETS
	.align		4
        /*0038*/ 	.byte	0x04, 0x1c
        /*003a*/ 	.short	(.L_31 - .L_30)


	//   ....[0]....
.L_30:
        /*003c*/ 	.word	0x000006e0


	//----- nvinfo : EIATTR_CBANK_PARAM_SIZE
	.align		4
.L_31:
        /*0040*/ 	.byte	0x03, 0x19
        /*0042*/ 	.short	0x0010


	//----- nvinfo : EIATTR_PARAM_CBANK
	.align		4
        /*0044*/ 	.byte	0x04, 0x0a
        /*0046*/ 	.short	(.L_33 - .L_32)
	.align		4
.L_32:
        /*0048*/ 	.word	index@(.nv.constant0._Z17verschluessselungPiS_)
        /*004c*/ 	.short	0x0380
        /*004e*/ 	.short	0x0010


	//----- nvinfo : EIATTR_SW_WAR
	.align		4
.L_33:
        /*0050*/ 	.byte	0x04, 0x36
        /*0052*/ 	.short	(.L_35 - .L_34)
.L_34:
        /*0054*/ 	.word	0x00000008
.L_35:


//--------------------- .nv.callgraph             --------------------------
	.section	.nv.callgraph,"",@"SHT_CUDA_CALLGRAPH"
	.align	4
	.sectionentsize	8
	.align		4
        /*0000*/ 	.word	0x00000000
	.align		4
        /*0004*/ 	.word	0xffffffff
	.align		4
        /*0008*/ 	.word	0x00000000
	.align		4
        /*000c*/ 	.word	0xfffffffe
	.align		4
        /*0010*/ 	.word	0x00000000
	.align		4
        /*0014*/ 	.word	0xfffffffd
	.align		4
        /*0018*/ 	.word	0x00000000
	.align		4
        /*001c*/ 	.word	0xfffffffc


//--------------------- .text._Z17entschluessselungPiS_ --------------------------
	.section	.text._Z17entschluessselungPiS_,"ax",@progbits
	.align	128
        .global         _Z17entschluessselungPiS_
        .type           _Z17entschluessselungPiS_,@function
        .size           _Z17entschluessselungPiS_,(.L_x_2 - _Z17entschluessselungPiS_)
        .other          _Z17entschluessselungPiS_,@"STO_CUDA_ENTRY STV_DEFAULT"
_Z17entschluessselungPiS_:
.text._Z17entschluessselungPiS_:
[----:B------:R-:W-:Y:S01]  /*0000*/  LDC R1, c[0x0][0x37c] ;  /* 0x0000df00ff017b82 */ /* 0x000fe20000000800 */
[----:B------:R-:W0:Y:S07]  /*0010*/  S2R R7, SR_CTAID.X ;  /* 0x0000000000077919 */ /* 0x000e2e0000002500 */
[----:B------:R-:W1:Y:S01]  /*0020*/  LDC.64 R4, c[0x0][0x380] ;  /* 0x0000e000ff047b82 */ /* 0x000e620000000a00 */
[----:B------:R-:W2:Y:S07]  /*0030*/  LDCU.64 UR4, c[0x0][0x358] ;  /* 0x00006b00ff0477ac */ /* 0x000eae0008000a00 */
[----:B------:R-:W3:Y:S01]  /*0040*/  LDC.64 R2, c[0x0][0x388] ;  /* 0x0000e200ff027b82 */ /* 0x000ee20000000a00 */
[----:B0-----:R-:W-:-:S04]  /*0050*/  IMAD R7, R7, 0xa, RZ ;  /* 0x0000000a07077824 */ /* 0x001fc800078e02ff */
[----:B-1----:R-:W-:-:S05]  /*0060*/  IMAD.WIDE.U32 R12, R7, 0x4, R4 ;  /* 0x00000004070c7825 */ /* 0x002fca00078e0004 */
[----:B--2---:R-:W2:Y:S02]  /*0070*/  LDG.E R10, desc[UR4][R12.64] ;  /* 0x000000040c0a7981 */ /* 0x004ea4000c1e1900 */
[----:B--2---:R-:W-:-:S04]  /*0080*/  IMAD R11, R10, R10, RZ ;  /* 0x0000000a0a0b7224 */ /* 0x004fc800078e02ff */
[----:B------:R-:W-:Y:S02]  /*0090*/  IMAD R11, R10, R11, RZ ;  /* 0x0000000b0a0b7224 */ /* 0x000fe400078e02ff */
[----:B------:R-:W-:-:S05]  /*00a0*/  HFMA2 R10, -RZ, RZ, 0, 0 ;  /* 0x00000000ff0a7431 */ /* 0x000fca00000001ff */
[----:B------:R-:W-:-:S05]  /*00b0*/  IMAD.HI R0, R11, -0x77777777, R10 ;  /* 0x888888890b007827 */ /* 0x000fca00078e020a */
[----:B------:R-:W-:-:S04]  /*00c0*/  SHF.R.U32.HI R9, RZ, 0x1f, R0 ;  /* 0x0000001fff097819 */ /* 0x000fc80000011600 */
[----:B------:R-:W-:Y:S01]  /*00d0*/  LEA.HI.SX32 R10, R0, R9, 0x1d ;  /* 0x00000009000a7211 */ /* 0x000fe200078feaff */
[----:B---3--:R-:W-:-:S04]  /*00e0*/  IMAD.WIDE.U32 R8, R7, 0x4, R2 ;  /* 0x0000000407087825 */ /* 0x008fc800078e0002 */
[----:B------:R-:W-:-:S05]  /*00f0*/  IMAD R15, R10, -0xf, R11 ;  /* 0xfffffff10a0f7824 */ /* 0x000fca00078e020b */
[----:B------:R0:W-:Y:S04]  /*0100*/  STG.E desc[UR4][R8.64], R15 ;  /* 0x0000000f08007986 */ /* 0x0001e8000c101904 */
[----:B------:R-:W2:Y:S01]  /*0110*/  LDG.E R10, desc[UR4][R12.64+0x4] ;  /* 0x000004040c0a7981 */ /* 0x000ea2000c1e1900 */
[----:B------:R-:W-:Y:S01]  /*0120*/  IADD3 R19, PT, PT, R7, 0x2, RZ ;  /* 0x0000000207137810 */ /* 0x000fe20007ffe0ff */
[----:B--2---:R-:W-:-:S04]  /*0130*/  IMAD R11, R10, R10, RZ ;  /* 0x0000000a0a0b7224 */ /* 0x004fc800078e02ff */
[----:B------:R-:W-:Y:S01]  /*0140*/  IMAD R11, R10, R11, RZ ;  /* 0x0000000b0a0b7224 */ /* 0x000fe200078e02ff */
[----:B------:R-:W-:-:S05]  /*0150*/  MOV R10, RZ ;  /* 0x000000ff000a7202 */ /* 0x000fca0000000f00 */
[----:B------:R-:W-:-:S05]  /*0160*/  IMAD.HI R0, R11, -0x77777777, R10 ;  /* 0x888888890b007827 */ /* 0x000fca00078e020a */
[----:B------:R-:W-:-:S04]  /*0170*/  SHF.R.U32.HI R17, RZ, 0x1f, R0 ;  /* 0x0000001fff117819 */ /* 0x000fc80000011600 */
[----:B------:R-:W-:-:S05]  /*0180*/  LEA.HI.SX32 R17, R0, R17, 0x1d ;  /* 0x0000001100117211 */ /* 0x000fca00078feaff */
[----:B------:R-:W-:Y:S02]  /*0190*/  IMAD R17, R17, -0xf, R11 ;  /* 0xfffffff111117824 */ /* 0x000fe400078e020b */
[----:B------:R-:W-:-:S03]  /*01a0*/  IMAD.WIDE.U32 R10, R19, 0x4, R4 ;  /* 0x00000004130a7825 */ /* 0x000fc600078e0004 */
[----:B------:R1:W-:Y:S04]  /*01b0*/  STG.E desc[UR4][R8.64+0x4], R17 ;  /* 0x0000041108007986 */ /* 0x0003e8000c101904 */
[----:B------:R-:W0:Y:S02]  /*01c0*/  LDG.E R14, desc[UR4][R10.64] ;  /* 0x000000040a0e7981 */ /* 0x000e24000c1e1900 */
[----:B0-----:R-:W-:-:S04]  /*01d0*/  IMAD R15, R14, R14, RZ ;  /* 0x0000000e0e0f7224 */ /* 0x001fc800078e02ff */
[----:B------:R-:W-:Y:S02]  /*01e0*/  IMAD R15, R14, R15, RZ ;  /* 0x0000000f0e0f7224 */ /* 0x000fe400078e02ff */
[----:B------:R-:W-:-:S05]  /*01f0*/  HFMA2 R14, -RZ, RZ, 0, 0 ;  /* 0x00000000ff0e7431 */ /* 0x000fca00000001ff */
[----:B------:R-:W-:-:S05]  /*0200*/  IMAD.HI R0, R15, -0x77777777, R14 ;  /* 0x888888890f007827 */ /* 0x000fca00078e020e */
[----:B------:R-:W-:-:S04]  /*0210*/  SHF.R.U32.HI R13, RZ, 0x1f, R0 ;  /* 0x0000001fff0d7819 */ /* 0x000fc80000011600 */
[----:B------:R-:W-:Y:S01]  /*0220*/  LEA.HI.SX32 R14, R0, R13, 0x1d ;  /* 0x0000000d000e7211 */ /* 0x000fe200078feaff */
[----:B------:R-:W-:-:S04]  /*0230*/  IMAD.WIDE.U32 R12, R19, 0x4, R2 ;  /* 0x00000004130c7825 */ /* 0x000fc800078e0002 */
[----:B------:R-:W-:-:S05]  /*0240*/  IMAD R15, R14, -0xf, R15 ;  /* 0xfffffff10e0f7824 */ /* 0x000fca00078e020f */
[----:B------:R0:W-:Y:S04]  /*0250*/  STG.E desc[UR4][R12.64], R15 ;  /* 0x0000000f0c007986 */ /* 0x0001e8000c101904 */
[----:B-1----:R-:W2:Y:S01]  /*0260*/  LDG.E R8, desc[UR4][R10.64+0x4] ;  /* 0x000004040a087981 */ /* 0x002ea2000c1e1900 */
        /* <DEDUP_REMOVED lines=40> */
[----:B------:R-:W-:Y:S04]  /*04f0*/  STG.E desc[UR4][R8.64], R15 ;  /* 0x0000000f08007986 */ /* 0x000fe8000c101904 */
[----:B-1----:R-:W2:Y:S01]  /*0500*/  LDG.E R10, desc[UR4][R12.64+0x4] ;  /* 0x000004040c0a7981 */ /* 0x002ea2000c1e1900 */
[----:B------:R-:W-:-:S05]  /*0510*/  IADD3 R19, PT, PT, R7, 0x8, RZ ;  /* 0x0000000807137810 */ /* 0x000fca0007ffe0ff */
[----:B------:R-:W-:-:S04]  /*0520*/  IMAD.WIDE.U32 R4, R19, 0x4, R4 ;  /* 0x0000000413047825 */ /* 0x000fc800078e0004 */
[----:B--2---:R-:W-:-:S04]  /*0530*/  IMAD R11, R10, R10, RZ ;  /* 0x0000000a0a0b7224 */ /* 0x004fc800078e02ff */
[----:B------:R-:W-:Y:S01]  /*0540*/  IMAD R11, R10, R11, RZ ;  /* 0x0000000b0a0b7224 */ /* 0x000fe200078e02ff */
[----:B------:R-:W-:-:S05]  /*0550*/  MOV R10, RZ ;  /* 0x000000ff000a7202 */ /* 0x000fca0000000f00 */
[----:B------:R-:W-:-:S05]  /*0560*/  IMAD.HI R0, R11, -0x77777777, R10 ;  /* 0x888888890b007827 */ /* 0x000fca00078e020a */
[----:B------:R-:W-:-:S04]  /*0570*/  SHF.R.U32.HI R17, RZ, 0x1f, R0 ;  /* 0x0000001fff117819 */ /* 0x000fc80000011600 */
[----:B------:R-:W-:-:S05]  /*0580*/  LEA.HI.SX32 R17, R0, R17, 0x1d ;  /* 0x0000001100117211 */ /* 0x000fca00078feaff */
[----:B------:R-:W-:-:S05]  /*0590*/  IMAD R17, R17, -0xf, R11 ;  /* 0xfffffff111117824 */ /* 0x000fca00078e020b */
[----:B------:R0:W-:Y:S04]  /*05a0*/  STG.E desc[UR4][R8.64+0x4], R17 ;  /* 0x0000041108007986 */ /* 0x0001e8000c101904 */
[----:B------:R-:W2:Y:S01]  /*05b0*/  LDG.E R6, desc[UR4][R4.64] ;  /* 0x0000000404067981 */ /* 0x000ea2000c1e1900 */
[----:B------:R-:W-:-:S04]  /*05c0*/  IMAD.WIDE.U32 R2, R19, 0x4, R2 ;  /* 0x0000000413027825 */ /* 0x000fc800078e0002 */
[----:B--2---:R-:W-:-:S04]  /*05d0*/  IMAD R7, R6, R6, RZ ;  /* 0x0000000606077224 */ /* 0x004fc800078e02ff */
[----:B------:R-:W-:Y:S02]  /*05e0*/  IMAD R7, R6, R7, RZ ;  /* 0x0000000706077224 */ /* 0x000fe400078e02ff */
[----:B------:R-:W-:-:S05]  /*05f0*/  HFMA2 R6, -RZ, RZ, 0, 0 ;  /* 0x00000000ff067431 */ /* 0x000fca00000001ff */
[----:B------:R-:W-:-:S05]  /*0600*/  IMAD.HI R0, R7, -0x77777777, R6 ;  /* 0x8888888907007827 */ /* 0x000fca00078e0206 */
[----:B------:R-:W-:-:S04]  /*0610*/  SHF.R.U32.HI R11, RZ, 0x1f, R0 ;  /* 0x0000001fff0b7819 */ /* 0x000fc80000011600 */
[----:B------:R-:W-:-:S05]  /*0620*/  LEA.HI.SX32 R11, R0, R11, 0x1d ;  /* 0x0000000b000b7211 */ /* 0x000fca00078feaff */
[----:B------:R-:W-:-:S05]  /*0630*/  IMAD R11, R11, -0xf, R7 ;  /* 0xfffffff10b0b7824 */ /* 0x000fca00078e0207 */
[----:B------:R-:W-:Y:S04]  /*0640*/  STG.E desc[UR4][R2.64], R11 ;  /* 0x0000000b02007986 */ /* 0x000fe8000c101904 */
[----:B------:R-:W2:Y:S02]  /*0650*/  LDG.E R6, desc[UR4][R4.64+0x4] ;  /* 0x0000040404067981 */ /* 0x000ea4000c1e1900 */
[----:B--2---:R-:W-:-:S04]  /*0660*/  IMAD R7, R6, R6, RZ ;  /* 0x0000000606077224 */ /* 0x004fc800078e02ff */
[----:B------:R-:W-:Y:S01]  /*0670*/  IMAD R7, R6, R7, RZ ;  /* 0x0000000706077224 */ /* 0x000fe200078e02ff */
[----:B------:R-:W-:-:S05]  /*0680*/  MOV R6, RZ ;  /* 0x000000ff00067202 */ /* 0x000fca0000000f00 */
[----:B------:R-:W-:-:S05]  /*0690*/  IMAD.HI R0, R7, -0x77777777, R6 ;  /* 0x8888888907007827 */ /* 0x000fca00078e0206 */
[----:B0-----:R-:W-:-:S04]  /*06a0*/  SHF.R.U32.HI R9, RZ, 0x1f, R0 ;  /* 0x0000001fff097819 */ /* 0x001fc80000011600 */
[----:B------:R-:W-:-:S05]  /*06b0*/  LEA.HI.SX32 R9, R0, R9, 0x1d ;  /* 0x0000000900097211 */ /* 0x000fca00078feaff */
[----:B------:R-:W-:-:S05]  /*06c0*/  IMAD R9, R9, -0xf, R7 ;  /* 0xfffffff109097824 */ /* 0x000fca00078e0207 */
[----:B------:R-:W-:Y:S01]  /*06d0*/  STG.E desc[UR4][R2.64+0x4], R9 ;  /* 0x0000040902007986 */ /* 0x000fe2000c101904 */
[----:B------:R-:W-:Y:S05]  /*06e0*/  EXIT ;  /* 0x000000000000794d */ /* 0x000fea0003800000 */
.L_x_0:
[----:B------:R-:W-:-:S00]  /*06f0*/  BRA `(.L_x_0) ;  /* 0xfffffffc00fc7947 */ /* 0x000fc0000383ffff */
[----:B------:R-:W-:-:S00]  /*0700*/  NOP ;  /* 0x0000000000007918 */ /* 0x000fc00000000000 */
[----:B------:R-:W-:-:S00]  /*0710*/  NOP ;  /* 0x0000000000007918 */ /* 0x000fc00000000000 */
[----:B------:R-:W-:-:S00]  /*0720*/  NOP ;  /* 0x0000000000007918 */ /* 0x000fc00000000000 */
[----:B------:R-:W-:-:S00]  /*0730*/  NOP ;  /* 0x0000000000007918 */ /* 0x000fc00000000000 */
[----:B------:R-:W-:-:S00]  /*0740*/  NOP ;  /* 0x0000000000007918 */ /* 0x000fc00000000000 */
[----:B------:R-:W-:-:S00]  /*0750*/  NOP ;  /* 0x0000000000007918 */ /* 0x000fc00000000000 */
[----:B------:R-:W-:-:S00]  /*0760*/  NOP ;  /* 0x0000000000007918 */ /* 0x000fc00000000000 */
[----:B------:R-:W-:-:S00]  /*0770*/  NOP ;  /* 0x0000000000007918 */ /* 0x000fc00000000000 */
.L_x_2:


//--------------------- .text._Z17verschluessselungPiS_ --------------------------
	.section	.text._Z17verschluessselungPiS_,"ax",@progbits
	.align	128
        .global         _Z17verschluessselungPiS_
        .type           _Z17verschluessselungPiS_,@function
        .size           _Z17verschluessselungPiS_,(.L_x_3 - _Z17verschluessselungPiS_)
        .other          _Z17verschluessselungPiS_,@"STO_CUDA_ENTRY STV_DEFAULT"
_Z17verschluessselungPiS_:
.text._Z17verschluessselungPiS_:
        /* <DEDUP_REMOVED lines=111> */
.L_x_1:
        /* <DEDUP_REMOVED lines=9> */
.L_x_3:


//--------------------- .nv.shared.reserved.0     --------------------------
	.section	.nv.shared.reserved.0,"aw",@nobits
	.weak		__nv_reservedSMEM_offset_0_alias
	.size		__nv_reservedSMEM_offset_0_alias, 0, 64
	.other		__nv_reservedSMEM_offset_0_alias,@"STO_CUDA_RESERVED_SHARED STV_DEFAULT"
__nv_reservedSMEM_offset_0_alias:
	.zero		0
	.zero		64


//--------------------- .nv.constant0._Z17entschluessselungPiS_ --------------------------
	.section	.nv.constant0._Z17entschluessselungPiS_,"a",@progbits
	.sectionflags	@""
	.align	4
.nv.constant0._Z17entschluessselungPiS_:
	.zero		912


//--------------------- .nv.constant0._Z17verschluessselungPiS_ --------------------------
	.section	.nv.constant0._Z17verschluessselungPiS_,"a",@progbits
	.sectionflags	@""
	.align	4
.nv.constant0._Z17verschluessselungPiS_:
	.zero		912


//--------------------- SYMBOLS --------------------------

	.type		.nv.reservedSmem.offset0,@object
	.size		.nv.reservedSmem.offset0,0x4
